	.headerflags	@"EF_CUDA_TEXMODE_UNIFIED EF_CUDA_64BIT_ADDRESS EF_CUDA_ACCELERATORS EF_CUDA_SM90 EF_CUDA_VIRTUAL_SM(EF_CUDA_SM90)"
	.elftype	@"ET_EXEC"


//--------------------- .nv.info                  --------------------------
	.section	.nv.info,"",@"SHT_CUDA_INFO"
	.align	4


	//----- nvinfo : EIATTR_REGCOUNT
	.align		4
        /*0000*/ 	.byte	0x04, 0x2f
        /*0002*/ 	.short	(.L_2 - .L_1)
	.align		4
.L_1:
        /*0004*/ 	.word	index@(triton_poi_fused_gelu_36)
        /*0008*/ 	.word	0x0000001b


	//----- nvinfo : EIATTR_MIN_STACK_SIZE
	.align		4
.L_2:
        /*000c*/ 	.byte	0x04, 0x12
        /*000e*/ 	.short	(.L_4 - .L_3)
	.align		4
.L_3:
        /*0010*/ 	.word	index@(triton_poi_fused_gelu_36)
        /*0014*/ 	.word	0x00000000


	//----- nvinfo : EIATTR_FRAME_SIZE
	.align		4
.L_4:
        /*0018*/ 	.byte	0x04, 0x11
        /*001a*/ 	.short	(.L_6 - .L_5)
	.align		4
.L_5:
        /*001c*/ 	.word	index@(triton_poi_fused_gelu_36)
        /*0020*/ 	.word	0x00000000


	//----- nvinfo : EIATTR_MIN_STACK_SIZE
	.align		4
.L_6:
        /*0024*/ 	.byte	0x04, 0x12
        /*0026*/ 	.short	(.L_8 - .L_7)
	.align		4
.L_7:
        /*0028*/ 	.word	index@(triton_poi_fused_gelu_36)
        /*002c*/ 	.word	0x00000000
.L_8:


//--------------------- .nv.info.triton_poi_fused_gelu_36 --------------------------
	.section	.nv.info.triton_poi_fused_gelu_36,"",@"SHT_CUDA_INFO"
	.sectionflags	@""
	.align	4


	//----- nvinfo : EIATTR_CUDA_API_VERSION
	.align		4
        /*0000*/ 	.byte	0x04, 0x37
        /*0002*/ 	.short	(.L_10 - .L_9)
.L_9:
        /*0004*/ 	.word	0x0000007c


	//----- nvinfo : EIATTR_KPARAM_INFO
	.align		4
.L_10:
        /*0008*/ 	.byte	0x04, 0x17
        /*000a*/ 	.short	(.L_12 - .L_11)
.L_11:
        /*000c*/ 	.word	0x00000000
        /*0010*/ 	.short	0x0002
        /*0012*/ 	.short	0x0010
        /*0014*/ 	.byte	0x00, 0xf0, 0x11, 0x00


	//----- nvinfo : EIATTR_KPARAM_INFO
	.align		4
.L_12:
        /*0018*/ 	.byte	0x04, 0x17
        /*001a*/ 	.short	(.L_14 - .L_13)
.L_13:
        /*001c*/ 	.word	0x00000000
        /*0020*/ 	.short	0x0001
        /*0022*/ 	.short	0x0008
        /*0024*/ 	.byte	0x00, 0xf4, 0x21, 0x00


	//----- nvinfo : EIATTR_KPARAM_INFO
	.align		4
.L_14:
        /*0028*/ 	.byte	0x04, 0x17
        /*002a*/ 	.short	(.L_16 - .L_15)
.L_15:
        /*002c*/ 	.word	0x00000000
        /*0030*/ 	.short	0x0000
        /*0032*/ 	.short	0x0000
        /*0034*/ 	.byte	0x00, 0xf4, 0x21, 0x00


	//----- nvinfo : EIATTR_SPARSE_MMA_MASK
	.align		4
.L_16:
        /*0038*/ 	.byte	0x03, 0x50
        /*003a*/ 	.short	0x0000


	//----- nvinfo : EIATTR_MAXREG_COUNT
	.align		4
        /*003c*/ 	.byte	0x03, 0x1b
        /*003e*/ 	.short	0x00ff


	//----- nvinfo : EIATTR_EXIT_INSTR_OFFSETS
	.align		4
        /*0040*/ 	.byte	0x04, 0x1c
        /*0042*/ 	.short	(.L_18 - .L_17)


	//   ....[0]....
.L_17:
        /*0044*/ 	.word	0x000008f0


	//----- nvinfo : EIATTR_REQNTID
	.align		4
.L_18:
        /*0048*/ 	.byte	0x04, 0x10
        /*004a*/ 	.short	(.L_20 - .L_19)
.L_19:
        /*004c*/ 	.word	0x00000080
        /*0050*/ 	.word	0x00000001
        /*0054*/ 	.word	0x00000001


	//----- nvinfo : EIATTR_CBANK_PARAM_SIZE
	.align		4
.L_20:
        /*0058*/ 	.byte	0x03, 0x19
        /*005a*/ 	.short	0x0014


	//----- nvinfo : EIATTR_PARAM_CBANK
	.align		4
        /*005c*/ 	.byte	0x04, 0x0a
        /*005e*/ 	.short	(.L_22 - .L_21)
	.align		4
.L_21:
        /*0060*/ 	.word	index@(.nv.constant0.triton_poi_fused_gelu_36)
        /*0064*/ 	.short	0x0210
        /*0066*/ 	.short	0x0014


	//----- nvinfo : EIATTR_SW_WAR
	.align		4
.L_22:
        /*0068*/ 	.byte	0x04, 0x36
        /*006a*/ 	.short	(.L_24 - .L_23)
.L_23:
        /*006c*/ 	.word	0x00000008
.L_24:


//--------------------- .nv.callgraph             --------------------------
	.section	.nv.callgraph,"",@"SHT_CUDA_CALLGRAPH"
	.align	4
	.sectionentsize	8
	.align		4
        /*0000*/ 	.word	0x00000000
	.align		4
        /*0004*/ 	.word	0xffffffff
	.align		4
        /*0008*/ 	.word	0x00000000
	.align		4
        /*000c*/ 	.word	0xfffffffe
	.align		4
        /*0010*/ 	.word	0x00000000
	.align		4
        /*0014*/ 	.word	0xfffffffd
	.align		4
        /*0018*/ 	.word	0x00000000
	.align		4
        /*001c*/ 	.word	0xfffffffc


//--------------------- .nv.constant4             --------------------------
	.section	.nv.constant4,"a",@progbits
	.align	8
	.align		8
.nv.constant4:
        /*0000*/ 	.dword	_$_str


//--------------------- .text.triton_poi_fused_gelu_36 --------------------------
	.section	.text.triton_poi_fused_gelu_36,"ax",@progbits
	.align	128
        .global         triton_poi_fused_gelu_36
        .type           triton_poi_fused_gelu_36,@function
        .size           triton_poi_fused_gelu_36,(.L_x_1 - triton_poi_fused_gelu_36)
        .other          triton_poi_fused_gelu_36,@"STO_CUDA_ENTRY STV_DEFAULT"
triton_poi_fused_gelu_36:
.text.triton_poi_fused_gelu_36:
[----:B------:R-:W-:Y:S01]  /*0000*/  LDC R1, c[0x0][0x28] ;  /* 0x00000a00ff017b82 */ /* 0x000fe20000000800 */
[----:B------:R-:W1:Y:S07]  /*0010*/  S2R R0, SR_TID.X ;  /* 0x0000000000007919 */ /* 0x000e6e0000002100 */
[----:B------:R-:W2:Y:S01]  /*0020*/  LDC.64 R4, c[0x0][0x210] ;  /* 0x00008400ff047b82 */ /* 0x000ea20000000a00 */
[----:B------:R-:W-:Y:S01]  /*0030*/  ULDC.64 UR4, c[0x0][0x208] ;  /* 0x0000820000047ab9 */ /* 0x000fe20000000a00 */
[----:B------:R-:W3:Y:S01]  /*0040*/  S2R R3, SR_CTAID.X ;  /* 0x0000000000037919 */ /* 0x000ee20000002500 */
[----:B------:R-:W-:Y:S01]  /*0050*/  HFMA2.MMA R15, -RZ, RZ, 0.470947265625, -12.46875 ;  /* 0x3789ca3cff0f7435 */ /* 0x000fe200000001ff */
[----:B------:R-:W-:Y:S01]  /*0060*/  MOV R17, 0xb9f560b9 ;  /* 0xb9f560b900117802 */ /* 0x000fe20000000f00 */
[----:B------:R-:W-:Y:S01]  /*0070*/  HFMA2.MMA R19, -RZ, RZ, 0.470947265625, -12.46875 ;  /* 0x3789ca3cff137435 */ /* 0x000fe200000001ff */
[----:B------:R-:W-:Y:S01]  /*0080*/  MOV R21, 0xb9f560b9 ;  /* 0xb9f560b900157802 */ /* 0x000fe20000000f00 */
[----:B------:R-:W-:Y:S01]  /*0090*/  IMAD.MOV.U32 R20, RZ, RZ, -0x460a9f47 ;  /* 0xb9f560b9ff147424 */ /* 0x000fe200078e00ff */
[----:B------:R-:W-:Y:S01]  /*00a0*/  MOV R18, 0x3789ca3c ;  /* 0x3789ca3c00127802 */ /* 0x000fe20000000f00 */
[----:B------:R-:W-:Y:S01]  /*00b0*/  HFMA2.MMA R22, -RZ, RZ, 0.470947265625, -12.46875 ;  /* 0x3789ca3cff167435 */ /* 0x000fe200000001ff */
[----:B------:R-:W-:Y:S01]  /*00c0*/  MOV R24, 0xb9f560b9 ;  /* 0xb9f560b900187802 */ /* 0x000fe20000000f00 */
[----:B------:R-:W-:Y:S01]  /*00d0*/  ULDC.64 UR6, c[0x0][0x218] ;  /* 0x0000860000067ab9 */ /* 0x000fe20000000a00 */
[----:B-1----:R-:W-:-:S04]  /*00e0*/  SHF.L.U32 R0, R0, 0x2, RZ ;  /* 0x0000000200007819 */ /* 0x002fc800000006ff */
[----:B------:R-:W-:-:S04]  /*00f0*/  LOP3.LUT R0, R0, 0x1fc, RZ, 0xc0, !PT ;  /* 0x000001fc00007812 */ /* 0x000fc800078ec0ff */
[----:B---3--:R-:W-:-:S05]  /*0100*/  LEA R0, R3, R0, 0x9 ;  /* 0x0000000003007211 */ /* 0x008fca00078e48ff */
[----:B--2---:R-:W-:-:S06]  /*0110*/  IMAD.WIDE R4, R0, 0x4, R4 ;  /* 0x0000000400047825 */ /* 0x004fcc00078e0204 */
[----:B------:R-:W2:Y:S02]  /*0120*/  LDG.E.128 R4, desc[UR4][R4.64] ;  /* 0x0000000404047981 */ /* 0x000ea4000c1e1d00 */
[----:B--2---:R-:W-:Y:S01]  /*0130*/  FMUL R9, R4, 0.70710676908493041992 ;  /* 0x3f3504f304097820 */ /* 0x004fe20000400000 */
[----:B------:R-:W-:Y:S01]  /*0140*/  FMUL R11, R5, 0.70710676908493041992 ;  /* 0x3f3504f3050b7820 */ /* 0x000fe20000400000 */
[----:B------:R-:W-:Y:S01]  /*0150*/  FMUL R10, R6, 0.70710676908493041992 ;  /* 0x3f3504f3060a7820 */ /* 0x000fe20000400000 */
[----:B------:R-:W-:Y:S01]  /*0160*/  FMUL R8, R7, 0.70710676908493041992 ;  /* 0x3f3504f307087820 */ /* 0x000fe20000400000 */
[----:B------:R-:W-:Y:S01]  /*0170*/  FADD.FTZ R12, |R9|, -RZ ;  /* 0x800000ff090c7221 */ /* 0x000fe20000010200 */
[----:B------:R-:W-:Y:S01]  /*0180*/  FADD.FTZ R2, |R11|, -RZ ;  /* 0x800000ff0b027221 */ /* 0x000fe20000010200 */
[----:B------:R-:W-:Y:S01]  /*0190*/  FADD.FTZ R13, |R10|, -RZ ;  /* 0x800000ff0a0d7221 */ /* 0x000fe20000010200 */
[----:B------:R-:W-:Y:S01]  /*01a0*/  FADD.FTZ R3, |R8|, -RZ ;  /* 0x800000ff08037221 */ /* 0x000fe20000010200 */
[----:B------:R-:W-:Y:S01]  /*01b0*/  FMUL R4, R4, 0.5 ;  /* 0x3f00000004047820 */ /* 0x000fe20000400000 */
[----:B------:R-:W-:Y:S01]  /*01c0*/  FSETP.GE.AND P0, PT, R12, 1.0029599666595458984, PT ;  /* 0x3f8060fe0c00780b */ /* 0x000fe20003f06000 */
[----:B------:R-:W-:Y:S01]  /*01d0*/  FMUL R5, R5, 0.5 ;  /* 0x3f00000005057820 */ /* 0x000fe20000400000 */
[----:B------:R-:W-:Y:S01]  /*01e0*/  FSETP.GE.AND P1, PT, R2, 1.0029599666595458984, PT ;  /* 0x3f8060fe0200780b */ /* 0x000fe20003f26000 */
[----:B------:R-:W-:Y:S01]  /*01f0*/  FMUL R6, R6, 0.5 ;  /* 0x3f00000006067820 */ /* 0x000fe20000400000 */
[----:B------:R-:W-:Y:S01]  /*0200*/  FSETP.GE.AND P2, PT, R13, 1.0029599666595458984, PT ;  /* 0x3f8060fe0d00780b */ /* 0x000fe20003f46000 */
[----:B------:R-:W-:Y:S01]  /*0210*/  FMUL R7, R7, 0.5 ;  /* 0x3f00000007077820 */ /* 0x000fe20000400000 */
[----:B------:R-:W-:-:S07]  /*0220*/  FSETP.GE.AND P3, PT, R3, 1.0029599666595458984, PT ;  /* 0x3f8060fe0300780b */ /* 0x000fce0003f66000 */
[----:B------:R-:W-:Y:S01]  /*0230*/  @!P0 MOV R17, 0xba574d20 ;  /* 0xba574d2000118802 */ /* 0x000fe20000000f00 */
[----:B------:R-:W-:Y:S01]  /*0240*/  @!P0 FMUL R12, R9, R9 ;  /* 0x00000009090c8220 */ /* 0x000fe20000400000 */
[----:B------:R-:W-:Y:S01]  /*0250*/  @!P0 IMAD.MOV.U32 R15, RZ, RZ, 0x38b1e96a ;  /* 0x38b1e96aff0f8424 */ /* 0x000fe200078e00ff */
[----:B------:R-:W-:Y:S01]  /*0260*/  @!P1 MOV R19, 0x38b1e96a ;  /* 0x38b1e96a00139802 */ /* 0x000fe20000000f00 */
[----:B------:R-:W-:Y:S01]  /*0270*/  @!P1 FMUL R2, R11, R11 ;  /* 0x0000000b0b029220 */ /* 0x000fe20000400000 */
[----:B------:R-:W-:Y:S01]  /*0280*/  @!P1 MOV R21, 0xba574d20 ;  /* 0xba574d2000159802 */ /* 0x000fe20000000f00 */
[----:B------:R-:W-:Y:S01]  /*0290*/  FFMA.FTZ R14, R12, R15, R17 ;  /* 0x0000000f0c0e7223 */ /* 0x000fe20000010011 */
[----:B------:R-:W-:Y:S01]  /*02a0*/  HFMA2.MMA R15, -RZ, RZ, 0.958984375, -6.1690807342529296875e-05 ;  /* 0x3bac840bff0f7435 */ /* 0x000fe200000001ff */
[----:B------:R-:W-:Y:S01]  /*02b0*/  @!P2 MOV R18, 0x38b1e96a ;  /* 0x38b1e96a0012a802 */ /* 0x000fe20000000f00 */
[----:B------:R-:W-:Y:S01]  /*02c0*/  @!P2 FMUL R13, R10, R10 ;  /* 0x0000000a0a0da220 */ /* 0x000fe20000400000 */
[----:B------:R-:W-:Y:S01]  /*02d0*/  @!P2 MOV R20, 0xba574d20 ;  /* 0xba574d200014a802 */ /* 0x000fe20000000f00 */
[----:B------:R-:W-:Y:S01]  /*02e0*/  HFMA2.MMA R17, -RZ, RZ, 0.958984375, -6.1690807342529296875e-05 ;  /* 0x3bac840bff117435 */ /* 0x000fe200000001ff */
[----:B------:R-:W-:Y:S01]  /*02f0*/  FFMA.FTZ R16, R2, R19, R21 ;  /* 0x0000001302107223 */ /* 0x000fe20000010015 */
[----:B------:R-:W-:Y:S01]  /*0300*/  @!P0 MOV R15, 0x3baad5ea ;  /* 0x3baad5ea000f8802 */ /* 0x000fe20000000f00 */
[----:B------:R-:W-:-:S02]  /*0310*/  @!P3 IMAD.MOV.U32 R24, RZ, RZ, -0x45a8b2e0 ;  /* 0xba574d20ff18b424 */ /* 0x000fc400078e00ff */
[----:B------:R-:W-:Y:S01]  /*0320*/  FFMA.FTZ R19, R13, R18, R20 ;  /* 0x000000120d137223 */ /* 0x000fe20000010014 */
[----:B------:R-:W-:Y:S01]  /*0330*/  HFMA2.MMA R18, -RZ, RZ, 0.958984375, -6.1690807342529296875e-05 ;  /* 0x3bac840bff127435 */ /* 0x000fe200000001ff */
[----:B------:R-:W-:Y:S01]  /*0340*/  @!P1 MOV R17, 0x3baad5ea ;  /* 0x3baad5ea00119802 */ /* 0x000fe20000000f00 */
[----:B------:R-:W-:Y:S01]  /*0350*/  FFMA.FTZ R14, R14, R12, R15 ;  /* 0x0000000c0e0e7223 */ /* 0x000fe2000001000f */
[----:B------:R-:W-:Y:S01]  /*0360*/  HFMA2.MMA R15, -RZ, RZ, -1.26171875, -2.110004425048828125e-05 ;  /* 0xbd0c8162ff0f7435 */ /* 0x000fe200000001ff */
[----:B------:R-:W-:Y:S01]  /*0370*/  @!P3 MOV R22, 0x38b1e96a ;  /* 0x38b1e96a0016b802 */ /* 0x000fe20000000f00 */
[----:B------:R-:W-:Y:S01]  /*0380*/  @!P3 FMUL R3, R8, R8 ;  /* 0x000000080803b220 */ /* 0x000fe20000400000 */
[----:B------:R-:W-:Y:S01]  /*0390*/  @!P2 MOV R18, 0x3baad5ea ;  /* 0x3baad5ea0012a802 */ /* 0x000fe20000000f00 */
[----:B------:R-:W-:Y:S01]  /*03a0*/  FFMA.FTZ R16, R16, R2, R17 ;  /* 0x0000000210107223 */ /* 0x000fe20000010011 */
[----:B------:R-:W-:Y:S01]  /*03b0*/  HFMA2.MMA R17, -RZ, RZ, -1.26171875, -2.110004425048828125e-05 ;  /* 0xbd0c8162ff117435 */ /* 0x000fe200000001ff */
[----:B------:R-:W-:Y:S01]  /*03c0*/  @!P0 MOV R15, 0xbcdc1be7 ;  /* 0xbcdc1be7000f8802 */ /* 0x000fe20000000f00 */
[----:B------:R-:W-:-:S02]  /*03d0*/  IMAD.MOV.U32 R20, RZ, RZ, 0x3bac840b ;  /* 0x3bac840bff147424 */ /* 0x000fc400078e00ff */
[----:B------:R-:W-:Y:S01]  /*03e0*/  FFMA.FTZ R21, R19, R13, R18 ;  /* 0x0000000d13157223 */ /* 0x000fe20000010012 */
[----:B------:R-:W-:Y:S01]  /*03f0*/  HFMA2.MMA R18, -RZ, RZ, -1.26171875, -2.110004425048828125e-05 ;  /* 0xbd0c8162ff127435 */ /* 0x000fe200000001ff */
[----:B------:R-:W-:Y:S01]  /*0400*/  @!P3 MOV R20, 0x3baad5ea ;  /* 0x3baad5ea0014b802 */ /* 0x000fe20000000f00 */
[----:B------:R-:W-:Y:S01]  /*0410*/  FFMA.FTZ R23, R3, R22, R24 ;  /* 0x0000001603177223 */ /* 0x000fe20000010018 */
[----:B------:R-:W-:Y:S02]  /*0420*/  @!P1 IMAD.MOV.U32 R17, RZ, RZ, -0x4323e419 ;  /* 0xbcdc1be7ff119424 */ /* 0x000fe400078e00ff */
[----:B------:R-:W-:Y:S01]  /*0430*/  FFMA.FTZ R14, R14, R12, R15 ;  /* 0x0000000c0e0e7223 */ /* 0x000fe2000001000f */
[----:B------:R-:W-:Y:S01]  /*0440*/  HFMA2.MMA R15, -RZ, RZ, 1.52734375, -41152 ;  /* 0x3e1cf906ff0f7435 */ /* 0x000fe200000001ff */
[----:B------:R-:W-:Y:S01]  /*0450*/  MOV R19, 0x3e1cf906 ;  /* 0x3e1cf90600137802 */ /* 0x000fe20000000f00 */
[----:B------:R-:W-:Y:S01]  /*0460*/  HFMA2.MMA R22, -RZ, RZ, 1.52734375, -41152 ;  /* 0x3e1cf906ff167435 */ /* 0x000fe200000001ff */
[----:B------:R-:W-:Y:S01]  /*0470*/  FFMA.FTZ R23, R23, R3, R20 ;  /* 0x0000000317177223 */ /* 0x000fe20000010014 */
[----:B------:R-:W-:Y:S01]  /*0480*/  @!P2 MOV R18, 0xbcdc1be7 ;  /* 0xbcdc1be70012a802 */ /* 0x000fe20000000f00 */
[-C--:B------:R-:W-:Y:S01]  /*0490*/  FFMA.FTZ R20, R16, R2.reuse, R17 ;  /* 0x0000000210147223 */ /* 0x080fe20000010011 */
[----:B------:R-:W-:Y:S01]  /*04a0*/  @!P1 MOV R19, 0x3de718af ;  /* 0x3de718af00139802 */ /* 0x000fe20000000f00 */
[----:B------:R-:W-:Y:S01]  /*04b0*/  @!P0 IMAD.MOV.U32 R15, RZ, RZ, 0x3de718af ;  /* 0x3de718afff0f8424 */ /* 0x000fe200078e00ff */
[----:B------:R-:W-:Y:S01]  /*04c0*/  @!P2 MOV R22, 0x3de718af ;  /* 0x3de718af0016a802 */ /* 0x000fe20000000f00 */
[-C--:B------:R-:W-:Y:S01]  /*04d0*/  FFMA.FTZ R21, R21, R13.reuse, R18 ;  /* 0x0000000d15157223 */ /* 0x080fe20000010012 */
[----:B------:R-:W-:Y:S01]  /*04e0*/  HFMA2.MMA R17, -RZ, RZ, 1.853515625, -0.00091457366943359375 ;  /* 0x3f6a937eff117435 */ /* 0x000fe200000001ff */
[----:B------:R-:W-:Y:S01]  /*04f0*/  FFMA.FTZ R20, R20, R2, R19 ;  /* 0x0000000214147223 */ /* 0x000fe20000010013 */
[----:B------:R-:W-:Y:S01]  /*0500*/  HFMA2.MMA R19, -RZ, RZ, 1.853515625, -0.00091457366943359375 ;  /* 0x3f6a937eff137435 */ /* 0x000fe200000001ff */
[----:B------:R-:W-:Y:S01]  /*0510*/  FFMA.FTZ R18, R14, R12, R15 ;  /* 0x0000000c0e127223 */ /* 0x000fe2000001000f */
[----:B------:R-:W-:Y:S01]  /*0520*/  FFMA.FTZ R14, R21, R13, R22 ;  /* 0x0000000d150e7223 */ /* 0x000fe20000010016 */
[----:B------:R-:W-:Y:S01]  /*0530*/  HFMA2.MMA R15, -RZ, RZ, 1.78125, -136.25 ;  /* 0x3f20d842ff0f7435 */ /* 0x000fe200000001ff */
[----:B------:R-:W-:Y:S01]  /*0540*/  @!P0 MOV R17, 0xbec093ac ;  /* 0xbec093ac00118802 */ /* 0x000fe20000000f00 */
[----:B------:R-:W-:Y:S01]  /*0550*/  HFMA2.MMA R21, -RZ, RZ, 1.78125, -136.25 ;  /* 0x3f20d842ff157435 */ /* 0x000fe200000001ff */
[----:B------:R-:W-:-:S02]  /*0560*/  @!P1 MOV R19, 0xbec093ac ;  /* 0xbec093ac00139802 */ /* 0x000fc40000000f00 */
[----:B------:R-:W-:Y:S01]  /*0570*/  MOV R24, 0xbd0c8162 ;  /* 0xbd0c816200187802 */ /* 0x000fe20000000f00 */
[----:B------:R-:W-:Y:S01]  /*0580*/  FFMA.FTZ R18, R18, R12, R17 ;  /* 0x0000000c12127223 */ /* 0x000fe20000010011 */
[----:B------:R-:W-:Y:S01]  /*0590*/  @!P0 MOV R15, 0x3e0375d3 ;  /* 0x3e0375d3000f8802 */ /* 0x000fe20000000f00 */
[----:B------:R-:W-:Y:S01]  /*05a0*/  FFMA.FTZ R20, R20, R2, R19 ;  /* 0x0000000214147223 */ /* 0x000fe20000010013 */
[----:B------:R-:W-:Y:S01]  /*05b0*/  @!P1 MOV R21, 0x3e0375d3 ;  /* 0x3e0375d300159802 */ /* 0x000fe20000000f00 */
[----:B------:R-:W-:Y:S01]  /*05c0*/  HFMA2.MMA R19, -RZ, RZ, 1.853515625, -0.00091457366943359375 ;  /* 0x3f6a937eff137435 */ /* 0x000fe200000001ff */
[----:B------:R-:W-:Y:S02]  /*05d0*/  @!P3 MOV R24, 0xbcdc1be7 ;  /* 0xbcdc1be70018b802 */ /* 0x000fe40000000f00 */
[----:B------:R-:W-:Y:S01]  /*05e0*/  FSEL R17, -R12, R9, P0 ;  /* 0x000000090c117208 */ /* 0x000fe20000000100 */
[----:B------:R-:W-:Y:S01]  /*05f0*/  FFMA.FTZ R12, R18, R12, R15 ;  /* 0x0000000c120c7223 */ /* 0x000fe2000001000f */
[----:B------:R-:W-:Y:S01]  /*0600*/  FFMA.FTZ R20, R20, R2, R21 ;  /* 0x0000000214147223 */ /* 0x000fe20000010015 */
[----:B------:R-:W-:Y:S01]  /*0610*/  FFMA.FTZ R16, R23, R3, R24 ;  /* 0x0000000317107223 */ /* 0x000fe20000010018 */
[----:B------:R-:W-:Y:S01]  /*0620*/  HFMA2.MMA R21, -RZ, RZ, 1.853515625, -0.00091457366943359375 ;  /* 0x3f6a937eff157435 */ /* 0x000fe200000001ff */
[----:B------:R-:W-:Y:S01]  /*0630*/  IMAD.MOV.U32 R23, RZ, RZ, 0x3e1cf906 ;  /* 0x3e1cf906ff177424 */ /* 0x000fe200078e00ff */
[----:B------:R-:W-:Y:S01]  /*0640*/  @!P3 MOV R23, 0x3de718af ;  /* 0x3de718af0017b802 */ /* 0x000fe20000000f00 */
[----:B------:R-:W-:Y:S01]  /*0650*/  FFMA.FTZ R12, R12, R17, R17 ;  /* 0x000000110c0c7223 */ /* 0x000fe20000010011 */
[----:B------:R-:W-:Y:S01]  /*0660*/  FSEL R17, -R2, R11, P1 ;  /* 0x0000000b02117208 */ /* 0x000fe20000800100 */
[----:B------:R-:W-:Y:S01]  /*0670*/  HFMA2.MMA R2, -RZ, RZ, 1.78125, -136.25 ;  /* 0x3f20d842ff027435 */ /* 0x000fe200000001ff */
[----:B------:R-:W-:Y:S01]  /*0680*/  @!P2 MOV R19, 0xbec093ac ;  /* 0xbec093ac0013a802 */ /* 0x000fe20000000f00 */
[----:B------:R-:W-:Y:S01]  /*0690*/  FFMA.FTZ R16, R16, R3, R23 ;  /* 0x0000000310107223 */ /* 0x000fe20000010017 */
[----:B------:R-:W-:Y:S01]  /*06a0*/  @!P3 MOV R21, 0xbec093ac ;  /* 0xbec093ac0015b802 */ /* 0x000fe20000000f00 */
[----:B------:R-:W-:Y:S01]  /*06b0*/  IMAD.MOV.U32 R18, RZ, RZ, 0x3f20d842 ;  /* 0x3f20d842ff127424 */ /* 0x000fe200078e00ff */
[----:B------:R-:W-:Y:S01]  /*06c0*/  @!P2 MOV R18, 0x3e0375d3 ;  /* 0x3e0375d30012a802 */ /* 0x000fe20000000f00 */
[----:B------:R-:W-:Y:S01]  /*06d0*/  FFMA.FTZ R19, R14, R13, R19 ;  /* 0x0000000d0e137223 */ /* 0x000fe20000010013 */
[----:B------:R-:W-:Y:S01]  /*06e0*/  @!P3 MOV R2, 0x3e0375d3 ;  /* 0x3e0375d30002b802 */ /* 0x000fe20000000f00 */
[----:B------:R-:W-:Y:S01]  /*06f0*/  FFMA.FTZ R21, R16, R3, R21 ;  /* 0x0000000310157223 */ /* 0x000fe20000010015 */
[----:B------:R-:W-:Y:S01]  /*0700*/  FFMA.FTZ R14, R20, R17, R17 ;  /* 0x00000011140e7223 */ /* 0x000fe20000010011 */
[----:B------:R-:W-:Y:S01]  /*0710*/  FFMA.FTZ R18, R19, R13, R18 ;  /* 0x0000000d13127223 */ /* 0x000fe20000010012 */
[----:B------:R-:W-:Y:S01]  /*0720*/  FSEL R13, -R13, R10, P2 ;  /* 0x0000000a0d0d7208 */ /* 0x000fe20001000100 */
[----:B------:R-:W-:Y:S01]  /*0730*/  FFMA.FTZ R2, R21, R3, R2 ;  /* 0x0000000315027223 */ /* 0x000fe20000010002 */
[----:B------:R-:W-:Y:S01]  /*0740*/  FSEL R19, -R3, R8, P3 ;  /* 0x0000000803137208 */ /* 0x000fe20001800100 */
[----:B------:R-:W1:Y:S01]  /*0750*/  @P0 MUFU.EX2 R15, R12 ;  /* 0x0000000c000f0308 */ /* 0x000e620000000800 */
[----:B------:R-:W-:Y:S01]  /*0760*/  SHF.R.S32.HI R21, RZ, 0x1f, R0 ;  /* 0x0000001fff157819 */ /* 0x000fe20000011400 */
[----:B------:R-:W-:-:S02]  /*0770*/  FFMA.FTZ R13, R18, R13, R13 ;  /* 0x0000000d120d7223 */ /* 0x000fc4000001000d */
[----:B------:R-:W-:Y:S01]  /*0780*/  FFMA.FTZ R16, R2, R19, R19 ;  /* 0x0000001302107223 */ /* 0x000fe20000010013 */
[----:B------:R-:W-:-:S03]  /*0790*/  LEA R2, P4, R0, UR6, 0x2 ;  /* 0x0000000600027c11 */ /* 0x000fc6000f8810ff */
[----:B------:R-:W2:Y:S01]  /*07a0*/  @P1 MUFU.EX2 R17, R14 ;  /* 0x0000000e00111308 */ /* 0x000ea20000000800 */
[----:B-1----:R-:W-:-:S07]  /*07b0*/  @P0 FADD R18, -R15, 1 ;  /* 0x3f8000000f120421 */ /* 0x002fce0000000100 */
[----:B------:R-:W1:Y:S01]  /*07c0*/  @P2 MUFU.EX2 R3, R13 ;  /* 0x0000000d00032308 */ /* 0x000e620000000800 */
[----:B------:R-:W-:Y:S01]  /*07d0*/  @P0 LOP3.LUT R12, R18, 0x80000000, R9, 0xf8, !PT ;  /* 0x80000000120c0812 */ /* 0x000fe200078ef809 */
[----:B--2---:R-:W-:-:S06]  /*07e0*/  @P1 FADD R20, -R17, 1 ;  /* 0x3f80000011141421 */ /* 0x004fcc0000000100 */
[----:B------:R-:W2:Y:S01]  /*07f0*/  @P3 MUFU.EX2 R19, R16 ;  /* 0x0000001000133308 */ /* 0x000ea20000000800 */
[----:B------:R-:W-:Y:S01]  /*0800*/  FADD R9, R12, 1 ;  /* 0x3f8000000c097421 */ /* 0x000fe20000000000 */
[----:B------:R-:W-:-:S03]  /*0810*/  @P1 LOP3.LUT R14, R20, 0x80000000, R11, 0xf8, !PT ;  /* 0x80000000140e1812 */ /* 0x000fc600078ef80b */
[----:B------:R-:W-:Y:S01]  /*0820*/  FMUL R4, R4, R9 ;  /* 0x0000000904047220 */ /* 0x000fe20000400000 */
[----:B-1----:R-:W-:Y:S01]  /*0830*/  @P2 FADD R15, -R3, 1 ;  /* 0x3f800000030f2421 */ /* 0x002fe20000000100 */
[----:B------:R-:W-:Y:S01]  /*0840*/  LEA.HI.X R3, R0, UR7, R21, 0x2, P4 ;  /* 0x0000000700037c11 */ /* 0x000fe2000a0f1415 */
[----:B------:R-:W-:-:S03]  /*0850*/  FADD R14, R14, 1 ;  /* 0x3f8000000e0e7421 */ /* 0x000fc60000000000 */
[----:B------:R-:W-:Y:S01]  /*0860*/  @P2 LOP3.LUT R13, R15, 0x80000000, R10, 0xf8, !PT ;  /* 0x800000000f0d2812 */ /* 0x000fe200078ef80a */
[----:B------:R-:W-:Y:S01]  /*0870*/  FMUL R5, R5, R14 ;  /* 0x0000000e05057220 */ /* 0x000fe20000400000 */
[----:B--2---:R-:W-:-:S03]  /*0880*/  @P3 FADD R19, -R19, 1 ;  /* 0x3f80000013133421 */ /* 0x004fc60000000100 */
[----:B------:R-:W-:Y:S02]  /*0890*/  FADD R13, R13, 1 ;  /* 0x3f8000000d0d7421 */ /* 0x000fe40000000000 */
[----:B------:R-:W-:Y:S02]  /*08a0*/  @P3 LOP3.LUT R16, R19, 0x80000000, R8, 0xf8, !PT ;  /* 0x8000000013103812 */ /* 0x000fe400078ef808 */
[----:B------:R-:W-:-:S03]  /*08b0*/  FMUL R6, R6, R13 ;  /* 0x0000000d06067220 */ /* 0x000fc60000400000 */
[----:B------:R-:W-:-:S04]  /*08c0*/  FADD R16, R16, 1 ;  /* 0x3f80000010107421 */ /* 0x000fc80000000000 */
[----:B------:R-:W-:-:S05]  /*08d0*/  FMUL R7, R7, R16 ;  /* 0x0000001007077220 */ /* 0x000fca0000400000 */
[----:B------:R-:W-:Y:S01]  /*08e0*/  STG.E.128 desc[UR4][R2.64], R4 ;  /* 0x0000000402007986 */ /* 0x000fe2000c101d04 */
[----:B------:R-:W-:Y:S05]  /*08f0*/  EXIT ;  /* 0x000000000000794d */ /* 0x000fea0003800000 */
.L_x_0:
[----:B------:R-:W-:-:S00]  /*0900*/  BRA `(.L_x_0) ;  /* 0xfffffffc00fc7947 */ /* 0x000fc0000383ffff */
[----:B------:R-:W-:-:S00]  /*0910*/  NOP ;  /* 0x0000000000007918 */ /* 0x000fc00000000000 */
        /* <DEDUP_REMOVED lines=14> */
.L_x_1:


//--------------------- .nv.global.init           --------------------------
	.section	.nv.global.init,"aw",@progbits
.nv.global.init:
	.type		_$_str,@object
	.size		_$_str,(.L_0 - _$_str)
_$_str:
        /*0000*/ 	.byte	0x5f, 0x5f, 0x43, 0x55, 0x44, 0x41, 0x5f, 0x46, 0x54, 0x5a, 0x00
.L_0:


//--------------------- .nv.constant0.triton_poi_fused_gelu_36 --------------------------
	.section	.nv.constant0.triton_poi_fused_gelu_36,"a",@progbits
	.sectionflags	@""
	.align	4
.nv.constant0.triton_poi_fused_gelu_36:
	.zero		548
